//
// Generated by NVIDIA NVVM Compiler
//
// Compiler Build ID: CL-36424714
// Cuda compilation tools, release 13.0, V13.0.88
// Based on NVVM 20.0.0
//

.version 9.0
.target sm_100
.address_size 64

	// .globl	_Z22grid_stride_test_hadd2IfLi4EEvPT_S1_S1_m

.visible .entry _Z22grid_stride_test_hadd2IfLi4EEvPT_S1_S1_m(
	.param .u64 .ptr .align 1 _Z22grid_stride_test_hadd2IfLi4EEvPT_S1_S1_m_param_0,
	.param .u64 .ptr .align 1 _Z22grid_stride_test_hadd2IfLi4EEvPT_S1_S1_m_param_1,
	.param .u64 .ptr .align 1 _Z22grid_stride_test_hadd2IfLi4EEvPT_S1_S1_m_param_2,
	.param .u64 _Z22grid_stride_test_hadd2IfLi4EEvPT_S1_S1_m_param_3
)
{
	.reg .pred 	%p<3>;
	.reg .b32 	%r<13>;
	.reg .b64 	%rd<17>;

	ld.param.u64 	%rd8, [_Z22grid_stride_test_hadd2IfLi4EEvPT_S1_S1_m_param_0];
	ld.param.u64 	%rd9, [_Z22grid_stride_test_hadd2IfLi4EEvPT_S1_S1_m_param_1];
	ld.param.u64 	%rd10, [_Z22grid_stride_test_hadd2IfLi4EEvPT_S1_S1_m_param_2];
	ld.param.u64 	%rd11, [_Z22grid_stride_test_hadd2IfLi4EEvPT_S1_S1_m_param_3];
	mov.u32 	%r6, %tid.x;
	mov.u32 	%r7, %ctaid.x;
	mov.u32 	%r1, %ntid.x;
	mad.lo.s32 	%r12, %r7, %r1, %r6;
	shr.u64 	%rd1, %rd11, 1;
	cvt.s64.s32 	%rd16, %r12;
	setp.le.u64 	%p1, %rd1, %rd16;
	@%p1 bra 	$L__BB0_3;
	mov.u32 	%r8, %nctaid.x;
	mul.lo.s32 	%r3, %r1, %r8;
	cvta.to.global.u64 	%rd3, %rd8;
	cvta.to.global.u64 	%rd4, %rd9;
	cvta.to.global.u64 	%rd5, %rd10;
$L__BB0_2:
	shl.b64 	%rd12, %rd16, 2;
	add.s64 	%rd13, %rd3, %rd12;
	add.s64 	%rd14, %rd4, %rd12;
	ld.global.u32 	%r10, [%rd13];
	ld.global.u32 	%r11, [%rd14];
	// begin inline asm
	{add.f16x2 %r9,%r10,%r11;
}
	// end inline asm
	add.s64 	%rd15, %rd5, %rd12;
	st.global.u32 	[%rd15], %r9;
	add.s32 	%r12, %r12, %r3;
	cvt.s64.s32 	%rd16, %r12;
	setp.gt.u64 	%p2, %rd1, %rd16;
	@%p2 bra 	$L__BB0_2;
$L__BB0_3:
	ret;

}
	// .globl	_Z26grid_stride_test_vec4_loadIfLi4EEvPT_S1_S1_m
.visible .entry _Z26grid_stride_test_vec4_loadIfLi4EEvPT_S1_S1_m(
	.param .u64 .ptr .align 1 _Z26grid_stride_test_vec4_loadIfLi4EEvPT_S1_S1_m_param_0,
	.param .u64 .ptr .align 1 _Z26grid_stride_test_vec4_loadIfLi4EEvPT_S1_S1_m_param_1,
	.param .u64 .ptr .align 1 _Z26grid_stride_test_vec4_loadIfLi4EEvPT_S1_S1_m_param_2,
	.param .u64 _Z26grid_stride_test_vec4_loadIfLi4EEvPT_S1_S1_m_param_3
)
{
	.reg .pred 	%p<3>;
	.reg .b32 	%r<11>;
	.reg .b32 	%f<13>;
	.reg .b64 	%rd<13>;

	ld.param.u64 	%rd4, [_Z26grid_stride_test_vec4_loadIfLi4EEvPT_S1_S1_m_param_0];
	ld.param.u64 	%rd5, [_Z26grid_stride_test_vec4_loadIfLi4EEvPT_S1_S1_m_param_1];
	ld.param.u64 	%rd6, [_Z26grid_stride_test_vec4_loadIfLi4EEvPT_S1_S1_m_param_2];
	ld.param.u64 	%rd7, [_Z26grid_stride_test_vec4_loadIfLi4EEvPT_S1_S1_m_param_3];
	mov.u32 	%r7, %tid.x;
	mov.u32 	%r8, %ctaid.x;
	mov.u32 	%r1, %ntid.x;
	mad.lo.s32 	%r10, %r8, %r1, %r7;
	shr.u64 	%rd8, %rd7, 2;
	cvt.u32.u64 	%r3, %rd8;
	setp.ge.s32 	%p1, %r10, %r3;
	@%p1 bra 	$L__BB1_3;
	mov.u32 	%r9, %nctaid.x;
	mul.lo.s32 	%r4, %r1, %r9;
	cvta.to.global.u64 	%rd1, %rd4;
	cvta.to.global.u64 	%rd2, %rd5;
	cvta.to.global.u64 	%rd3, %rd6;
$L__BB1_2:
	mul.wide.s32 	%rd9, %r10, 16;
	add.s64 	%rd10, %rd1, %rd9;
	ld.global.v4.f32 	{%f1, %f2, %f3, %f4}, [%rd10];
	add.s64 	%rd11, %rd2, %rd9;
	ld.global.v4.f32 	{%f5, %f6, %f7, %f8}, [%rd11];
	add.f32 	%f9, %f1, %f5;
	add.f32 	%f10, %f2, %f6;
	add.f32 	%f11, %f3, %f7;
	add.f32 	%f12, %f4, %f8;
	add.s64 	%rd12, %rd3, %rd9;
	st.global.v4.f32 	[%rd12], {%f9, %f10, %f11, %f12};
	add.s32 	%r10, %r10, %r4;
	setp.lt.s32 	%p2, %r10, %r3;
	@%p2 bra 	$L__BB1_2;
$L__BB1_3:
	ret;

}


// ===== COMPILED SASS (sm_100) =====

	.target	sm_100

	.elftype	@"ET_EXEC"


//--------------------- .note.nv.tkinfo           --------------------------
	.section	.note.nv.tkinfo,"",@"SHT_NOTE"
	.sectionflags	@"SHF_NOTE_NV_TKINFO"
	.tkinfo
        /*0018*/ 	.word	0x00000002
        /*0030*/ 	.string	""
        /*0030*/ 	.string	"ptxas"
        /*0030*/ 	.string	"Cuda compilation tools, release 13.0, V13.0.88"
        /*0030*/ 	.string	"Build cuda_13.0.r13.0/compiler.36424714_0"
        /*0030*/ 	.string	"-arch sm_100 -m 64 "



//--------------------- .note.nv.cuinfo           --------------------------
	.section	.note.nv.cuinfo,"",@"SHT_NOTE"
	.sectionflags	@"SHF_NOTE_NV_CUINFO"
        /*0018*/ 	.short	0x0002
        /*001a*/ 	.short	0x0064
        /*001c*/ 	.short	0x0082
	.zero		2


//--------------------- .nv.info                  --------------------------
	.section	.nv.info,"",@"SHT_CUDA_INFO"
	.align	4


	//----- nvinfo : EIATTR_REGCOUNT
	.align		4
        /*0000*/ 	.byte	0x04, 0x2f
        /*0002*/ 	.short	(.L_1 - .L_0)
	.align		4
.L_0:
        /*0004*/ 	.word	index@(_Z22grid_stride_test_hadd2IfLi4EEvPT_S1_S1_m)
        /*0008*/ 	.word	0x00000010


	//----- nvinfo : EIATTR_FRAME_SIZE
	.align		4
.L_1:
        /*000c*/ 	.byte	0x04, 0x11
        /*000e*/ 	.short	(.L_3 - .L_2)
	.align		4
.L_2:
        /*0010*/ 	.word	index@(_Z22grid_stride_test_hadd2IfLi4EEvPT_S1_S1_m)
        /*0014*/ 	.word	0x00000000


	//----- nvinfo : EIATTR_REGCOUNT
	.align		4
.L_3:
        /*0018*/ 	.byte	0x04, 0x2f
        /*001a*/ 	.short	(.L_5 - .L_4)
	.align		4
.L_4:
        /*001c*/ 	.word	index@(_Z26grid_stride_test_vec4_loadIfLi4EEvPT_S1_S1_m)
        /*0020*/ 	.word	0x00000016


	//----- nvinfo : EIATTR_FRAME_SIZE
	.align		4
.L_5:
        /*0024*/ 	.byte	0x04, 0x11
        /*0026*/ 	.short	(.L_7 - .L_6)
	.align		4
.L_6:
        /*0028*/ 	.word	index@(_Z26grid_stride_test_vec4_loadIfLi4EEvPT_S1_S1_m)
        /*002c*/ 	.word	0x00000000


	//----- nvinfo : EIATTR_MIN_STACK_SIZE
	.align		4
.L_7:
        /*0030*/ 	.byte	0x04, 0x12
        /*0032*/ 	.short	(.L_9 - .L_8)
	.align		4
.L_8:
        /*0034*/ 	.word	index@(_Z26grid_stride_test_vec4_loadIfLi4EEvPT_S1_S1_m)
        /*0038*/ 	.word	0x00000000


	//----- nvinfo : EIATTR_MIN_STACK_SIZE
	.align		4
.L_9:
        /*003c*/ 	.byte	0x04, 0x12
        /*003e*/ 	.short	(.L_11 - .L_10)
	.align		4
.L_10:
        /*0040*/ 	.word	index@(_Z22grid_stride_test_hadd2IfLi4EEvPT_S1_S1_m)
        /*0044*/ 	.word	0x00000000
.L_11:


//--------------------- .nv.compat                --------------------------
	.section	.nv.compat,"",@"SHT_CUDA_COMPAT_INFO"
	.align	4
        /*0000*/ 	.byte	0x02, 0x09, 0x00, 0x00, 0x02, 0x02, 0x01, 0x00, 0x02, 0x05, 0x05, 0x00, 0x03, 0x07, 0x01, 0x01
        /*0010*/ 	.byte	0x02, 0x03, 0x00, 0x00, 0x02, 0x06, 0x01, 0x00, 0x04, 0x0b, 0x08, 0x00, 0x09, 0x00, 0x00, 0x00
        /*0020*/ 	.byte	0x00, 0x00, 0x00, 0x00


//--------------------- .nv.info._Z26grid_stride_test_vec4_loadIfLi4EEvPT_S1_S1_m --------------------------
	.section	.nv.info._Z26grid_stride_test_vec4_loadIfLi4EEvPT_S1_S1_m,"",@"SHT_CUDA_INFO"
	.sectionflags	@""
	.align	4


	//----- nvinfo : EIATTR_CUDA_API_VERSION
	.align		4
        /*0000*/ 	.byte	0x04, 0x37
        /*0002*/ 	.short	(.L_13 - .L_12)
.L_12:
        /*0004*/ 	.word	0x00000082


	//----- nvinfo : EIATTR_KPARAM_INFO
	.align		4
.L_13:
        /*0008*/ 	.byte	0x04, 0x17
        /*000a*/ 	.short	(.L_15 - .L_14)
.L_14:
        /*000c*/ 	.word	0x00000000
        /*0010*/ 	.short	0x0003
        /*0012*/ 	.short	0x0018
        /*0014*/ 	.byte	0x00, 0xf0, 0x21, 0x00


	//----- nvinfo : EIATTR_KPARAM_INFO
	.align		4
.L_15:
        /*0018*/ 	.byte	0x04, 0x17
        /*001a*/ 	.short	(.L_17 - .L_16)
.L_16:
        /*001c*/ 	.word	0x00000000
        /*0020*/ 	.short	0x0002
        /*0022*/ 	.short	0x0010
        /*0024*/ 	.byte	0x00, 0xf5, 0x21, 0x00


	//----- nvinfo : EIATTR_KPARAM_INFO
	.align		4
.L_17:
        /*0028*/ 	.byte	0x04, 0x17
        /*002a*/ 	.short	(.L_19 - .L_18)
.L_18:
        /*002c*/ 	.word	0x00000000
        /*0030*/ 	.short	0x0001
        /*0032*/ 	.short	0x0008
        /*0034*/ 	.byte	0x00, 0xf5, 0x21, 0x00


	//----- nvinfo : EIATTR_KPARAM_INFO
	.align		4
.L_19:
        /*0038*/ 	.byte	0x04, 0x17
        /*003a*/ 	.short	(.L_21 - .L_20)
.L_20:
        /*003c*/ 	.word	0x00000000
        /*0040*/ 	.short	0x0000
        /*0042*/ 	.short	0x0000
        /*0044*/ 	.byte	0x00, 0xf5, 0x21, 0x00


	//----- nvinfo : EIATTR_SPARSE_MMA_MASK
	.align		4
.L_21:
        /*0048*/ 	.byte	0x03, 0x50
        /*004a*/ 	.short	0x0000


	//----- nvinfo : EIATTR_MAXREG_COUNT
	.align		4
        /*004c*/ 	.byte	0x03, 0x1b
        /*004e*/ 	.short	0x00ff


	//----- nvinfo : EIATTR_MERCURY_ISA_VERSION
	.align		4
        /*0050*/ 	.byte	0x03, 0x5f
        /*0052*/ 	.short	0x0101


	//----- nvinfo : EIATTR_VRC_CTA_INIT_COUNT
	.align		4
        /*0054*/ 	.byte	0x02, 0x4a
	.zero		1
	.zero		1


	//----- nvinfo : EIATTR_EXIT_INSTR_OFFSETS
	.align		4
        /*0058*/ 	.byte	0x04, 0x1c
        /*005a*/ 	.short	(.L_23 - .L_22)


	//   ....[0]....
.L_22:
        /*005c*/ 	.word	0x00000080


	//   ....[1]....
        /*0060*/ 	.word	0x000001c0


	//----- nvinfo : EIATTR_CRS_STACK_SIZE
	.align		4
.L_23:
        /*0064*/ 	.byte	0x04, 0x1e
        /*0066*/ 	.short	(.L_25 - .L_24)
.L_24:
        /*0068*/ 	.word	0x00000000


	//----- nvinfo : EIATTR_CBANK_PARAM_SIZE
	.align		4
.L_25:
        /*006c*/ 	.byte	0x03, 0x19
        /*006e*/ 	.short	0x0020


	//----- nvinfo : EIATTR_PARAM_CBANK
	.align		4
        /*0070*/ 	.byte	0x04, 0x0a
        /*0072*/ 	.short	(.L_27 - .L_26)
	.align		4
.L_26:
        /*0074*/ 	.word	index@(.nv.constant0._Z26grid_stride_test_vec4_loadIfLi4EEvPT_S1_S1_m)
        /*0078*/ 	.short	0x0380
        /*007a*/ 	.short	0x0020


	//----- nvinfo : EIATTR_SW_WAR
	.align		4
.L_27:
        /*007c*/ 	.byte	0x04, 0x36
        /*007e*/ 	.short	(.L_29 - .L_28)
.L_28:
        /*0080*/ 	.word	0x00000008
.L_29:


//--------------------- .nv.info._Z22grid_stride_test_hadd2IfLi4EEvPT_S1_S1_m --------------------------
	.section	.nv.info._Z22grid_stride_test_hadd2IfLi4EEvPT_S1_S1_m,"",@"SHT_CUDA_INFO"
	.sectionflags	@""
	.align	4


	//----- nvinfo : EIATTR_CUDA_API_VERSION
	.align		4
        /*0000*/ 	.byte	0x04, 0x37
        /*0002*/ 	.short	(.L_31 - .L_30)
.L_30:
        /*0004*/ 	.word	0x00000082


	//----- nvinfo : EIATTR_KPARAM_INFO
	.align		4
.L_31:
        /*0008*/ 	.byte	0x04, 0x17
        /*000a*/ 	.short	(.L_33 - .L_32)
.L_32:
        /*000c*/ 	.word	0x00000000
        /*0010*/ 	.short	0x0003
        /*0012*/ 	.short	0x0018
        /*0014*/ 	.byte	0x00, 0xf0, 0x21, 0x00


	//----- nvinfo : EIATTR_KPARAM_INFO
	.align		4
.L_33:
        /*0018*/ 	.byte	0x04, 0x17
        /*001a*/ 	.short	(.L_35 - .L_34)
.L_34:
        /*001c*/ 	.word	0x00000000
        /*0020*/ 	.short	0x0002
        /*0022*/ 	.short	0x0010
        /*0024*/ 	.byte	0x00, 0xf5, 0x21, 0x00


	//----- nvinfo : EIATTR_KPARAM_INFO
	.align		4
.L_35:
        /*0028*/ 	.byte	0x04, 0x17
        /*002a*/ 	.short	(.L_37 - .L_36)
.L_36:
        /*002c*/ 	.word	0x00000000
        /*0030*/ 	.short	0x0001
        /*0032*/ 	.short	0x0008
        /*0034*/ 	.byte	0x00, 0xf5, 0x21, 0x00


	//----- nvinfo : EIATTR_KPARAM_INFO
	.align		4
.L_37:
        /*0038*/ 	.byte	0x04, 0x17
        /*003a*/ 	.short	(.L_39 - .L_38)
.L_38:
        /*003c*/ 	.word	0x00000000
        /*0040*/ 	.short	0x0000
        /*0042*/ 	.short	0x0000
        /*0044*/ 	.byte	0x00, 0xf5, 0x21, 0x00


	//----- nvinfo : EIATTR_SPARSE_MMA_MASK
	.align		4
.L_39:
        /*0048*/ 	.byte	0x03, 0x50
        /*004a*/ 	.short	0x0000


	//----- nvinfo : EIATTR_MAXREG_COUNT
	.align		4
        /*004c*/ 	.byte	0x03, 0x1b
        /*004e*/ 	.short	0x00ff


	//----- nvinfo : EIATTR_MERCURY_ISA_VERSION
	.align		4
        /*0050*/ 	.byte	0x03, 0x5f
        /*0052*/ 	.short	0x0101


	//----- nvinfo : EIATTR_VRC_CTA_INIT_COUNT
	.align		4
        /*0054*/ 	.byte	0x02, 0x4a
	.zero		1
	.zero		1


	//----- nvinfo : EIATTR_EXIT_INSTR_OFFSETS
	.align		4
        /*0058*/ 	.byte	0x04, 0x1c
        /*005a*/ 	.short	(.L_41 - .L_40)


	//   ....[0]....
.L_40:
        /*005c*/ 	.word	0x000000c0


	//   ....[1]....
        /*0060*/ 	.word	0x00000270


	//----- nvinfo : EIATTR_CRS_STACK_SIZE
	.align		4
.L_41:
        /*0064*/ 	.byte	0x04, 0x1e
        /*0066*/ 	.short	(.L_43 - .L_42)
.L_42:
        /*0068*/ 	.word	0x00000000


	//----- nvinfo : EIATTR_CBANK_PARAM_SIZE
	.align		4
.L_43:
        /*006c*/ 	.byte	0x03, 0x19
        /*006e*/ 	.short	0x0020


	//----- nvinfo : EIATTR_PARAM_CBANK
	.align		4
        /*0070*/ 	.byte	0x04, 0x0a
        /*0072*/ 	.short	(.L_45 - .L_44)
	.align		4
.L_44:
        /*0074*/ 	.word	index@(.nv.constant0._Z22grid_stride_test_hadd2IfLi4EEvPT_S1_S1_m)
        /*0078*/ 	.short	0x0380
        /*007a*/ 	.short	0x0020


	//----- nvinfo : EIATTR_SW_WAR
	.align		4
.L_45:
        /*007c*/ 	.byte	0x04, 0x36
        /*007e*/ 	.short	(.L_47 - .L_46)
.L_46:
        /*0080*/ 	.word	0x00000008
.L_47:


//--------------------- .nv.callgraph             --------------------------
	.section	.nv.callgraph,"",@"SHT_CUDA_CALLGRAPH"
	.align	4
	.sectionentsize	8
	.align		4
        /*0000*/ 	.word	0x00000000
	.align		4
        /*0004*/ 	.word	0xffffffff
	.align		4
        /*0008*/ 	.word	0x00000000
	.align		4
        /*000c*/ 	.word	0xfffffffe
	.align		4
        /*0010*/ 	.word	0x00000000
	.align		4
        /*0014*/ 	.word	0xfffffffd
	.align		4
        /*0018*/ 	.word	0x00000000
	.align		4
        /*001c*/ 	.word	0xfffffffc


//--------------------- .text._Z26grid_stride_test_vec4_loadIfLi4EEvPT_S1_S1_m --------------------------
	.section	.text._Z26grid_stride_test_vec4_loadIfLi4EEvPT_S1_S1_m,"ax",@progbits
	.align	128
        .global         _Z26grid_stride_test_vec4_loadIfLi4EEvPT_S1_S1_m
        .type           _Z26grid_stride_test_vec4_loadIfLi4EEvPT_S1_S1_m,@function
        .size           _Z26grid_stride_test_vec4_loadIfLi4EEvPT_S1_S1_m,(.L_x_4 - _Z26grid_stride_test_vec4_loadIfLi4EEvPT_S1_S1_m)
        .other          _Z26grid_stride_test_vec4_loadIfLi4EEvPT_S1_S1_m,@"STO_CUDA_ENTRY STV_DEFAULT"
_Z26grid_stride_test_vec4_loadIfLi4EEvPT_S1_S1_m:
.text._Z26grid_stride_test_vec4_loadIfLi4EEvPT_S1_S1_m:
[----:B------:R-:W-:Y:S01]  /*0000*/  LDC R1, c[0x0][0x37c] ;  /* 0x0000df00ff017b82 */ /* 0x000fe20000000800 */
[----:B------:R-:W0:Y:S07]  /*0010*/  S2R R0, SR_TID.X ;  /* 0x0000000000007919 */ /* 0x000e2e0000002100 */
[----:B------:R-:W0:Y:S01]  /*0020*/  S2UR UR6, SR_CTAID.X ;  /* 0x00000000000679c3 */ /* 0x000e220000002500 */
[----:B------:R-:W1:Y:S07]  /*0030*/  LDCU.64 UR4, c[0x0][0x398] ;  /* 0x00007300ff0477ac */ /* 0x000e6e0008000a00 */
[----:B------:R-:W0:Y:S01]  /*0040*/  LDC R19, c[0x0][0x360] ;  /* 0x0000d800ff137b82 */ /* 0x000e220000000800 */
[----:B-1----:R-:W-:Y:S01]  /*0050*/  USHF.R.U64 UR4, UR4, 0x2, UR5 ;  /* 0x0000000204047899 */ /* 0x002fe20008001205 */
[----:B0-----:R-:W-:-:S05]  /*0060*/  IMAD R0, R19, UR6, R0 ;  /* 0x0000000613007c24 */ /* 0x001fca000f8e0200 */
[----:B------:R-:W-:-:S13]  /*0070*/  ISETP.GE.AND P0, PT, R0, UR4, PT ;  /* 0x0000000400007c0c */ /* 0x000fda000bf06270 */
[----:B------:R-:W-:Y:S05]  /*0080*/  @P0 EXIT ;  /* 0x000000000000094d */ /* 0x000fea0003800000 */
[----:B------:R-:W0:Y:S01]  /*0090*/  LDC.64 R10, c[0x0][0x390] ;  /* 0x0000e400ff0a7b82 */ /* 0x000e220000000a00 */
[----:B------:R-:W1:Y:S01]  /*00a0*/  LDCU UR5, c[0x0][0x370] ;  /* 0x00006e00ff0577ac */ /* 0x000e620008000800 */
[----:B------:R-:W2:Y:S06]  /*00b0*/  LDCU.64 UR6, c[0x0][0x358] ;  /* 0x00006b00ff0677ac */ /* 0x000eac0008000a00 */
[----:B------:R-:W3:Y:S08]  /*00c0*/  LDC.64 R8, c[0x0][0x380] ;  /* 0x0000e000ff087b82 */ /* 0x000ef00000000a00 */
[----:B------:R-:W4:Y:S01]  /*00d0*/  LDC.64 R2, c[0x0][0x388] ;  /* 0x0000e200ff027b82 */ /* 0x000f220000000a00 */
[----:B-1----:R-:W-:-:S07]  /*00e0*/  IMAD R19, R19, UR5, RZ ;  /* 0x0000000513137c24 */ /* 0x002fce000f8e02ff */
.L_x_0:
[----:B----4-:R-:W-:-:S04]  /*00f0*/  IMAD.WIDE R12, R0, 0x10, R2 ;  /* 0x00000010000c7825 */ /* 0x010fc800078e0202 */
[----:B---3--:R-:W-:Y:S02]  /*0100*/  IMAD.WIDE R16, R0, 0x10, R8 ;  /* 0x0000001000107825 */ /* 0x008fe400078e0208 */
[----:B-12---:R-:W2:Y:S04]  /*0110*/  LDG.E.128 R12, desc[UR6][R12.64] ;  /* 0x000000060c0c7981 */ /* 0x006ea8000c1e1d00 */
[----:B------:R-:W2:Y:S02]  /*0120*/  LDG.E.128 R4, desc[UR6][R16.64] ;  /* 0x0000000610047981 */ /* 0x000ea4000c1e1d00 */
[----:B--2---:R-:W-:Y:S01]  /*0130*/  FADD R6, R6, R14 ;  /* 0x0000000e06067221 */ /* 0x004fe20000000000 */
[----:B------:R-:W-:Y:S01]  /*0140*/  FADD R7, R7, R15 ;  /* 0x0000000f07077221 */ /* 0x000fe20000000000 */
[----:B------:R-:W-:Y:S01]  /*0150*/  FADD R4, R4, R12 ;  /* 0x0000000c04047221 */ /* 0x000fe20000000000 */
[----:B------:R-:W-:Y:S01]  /*0160*/  FADD R5, R5, R13 ;  /* 0x0000000d05057221 */ /* 0x000fe20000000000 */
[----:B0-----:R-:W-:Y:S01]  /*0170*/  IMAD.WIDE R14, R0, 0x10, R10 ;  /* 0x00000010000e7825 */ /* 0x001fe200078e020a */
[----:B------:R-:W-:-:S04]  /*0180*/  IADD3 R0, PT, PT, R19, R0, RZ ;  /* 0x0000000013007210 */ /* 0x000fc80007ffe0ff */
[----:B------:R1:W-:Y:S01]  /*0190*/  STG.E.128 desc[UR6][R14.64], R4 ;  /* 0x000000040e007986 */ /* 0x0003e2000c101d06 */
[----:B------:R-:W-:-:S13]  /*01a0*/  ISETP.GE.AND P0, PT, R0, UR4, PT ;  /* 0x0000000400007c0c */ /* 0x000fda000bf06270 */
[----:B------:R-:W-:Y:S05]  /*01b0*/  @!P0 BRA `(.L_x_0) ;  /* 0xfffffffc00cc8947 */ /* 0x000fea000383ffff */
[----:B------:R-:W-:Y:S05]  /*01c0*/  EXIT ;  /* 0x000000000000794d */ /* 0x000fea0003800000 */
.L_x_1:
[----:B------:R-:W-:-:S00]  /*01d0*/  BRA `(.L_x_1) ;  /* 0xfffffffc00fc7947 */ /* 0x000fc0000383ffff */
[----:B------:R-:W-:-:S00]  /*01e0*/  NOP ;  /* 0x0000000000007918 */ /* 0x000fc00000000000 */
        /* <DEDUP_REMOVED lines=9> */
.L_x_4:


//--------------------- .text._Z22grid_stride_test_hadd2IfLi4EEvPT_S1_S1_m --------------------------
	.section	.text._Z22grid_stride_test_hadd2IfLi4EEvPT_S1_S1_m,"ax",@progbits
	.align	128
        .global         _Z22grid_stride_test_hadd2IfLi4EEvPT_S1_S1_m
        .type           _Z22grid_stride_test_hadd2IfLi4EEvPT_S1_S1_m,@function
        .size           _Z22grid_stride_test_hadd2IfLi4EEvPT_S1_S1_m,(.L_x_5 - _Z22grid_stride_test_hadd2IfLi4EEvPT_S1_S1_m)
        .other          _Z22grid_stride_test_hadd2IfLi4EEvPT_S1_S1_m,@"STO_CUDA_ENTRY STV_DEFAULT"
_Z22grid_stride_test_hadd2IfLi4EEvPT_S1_S1_m:
.text._Z22grid_stride_test_hadd2IfLi4EEvPT_S1_S1_m:
[----:B------:R-:W-:Y:S01]  /*0000*/  LDC R1, c[0x0][0x37c] ;  /* 0x0000df00ff017b82 */ /* 0x000fe20000000800 */
[----:B------:R-:W0:Y:S07]  /*0010*/  S2R R0, SR_TID.X ;  /* 0x0000000000007919 */ /* 0x000e2e0000002100 */
[----:B------:R-:W0:Y:S01]  /*0020*/  S2UR UR6, SR_CTAID.X ;  /* 0x00000000000679c3 */ /* 0x000e220000002500 */
[----:B------:R-:W1:Y:S07]  /*0030*/  LDCU.64 UR4, c[0x0][0x398] ;  /* 0x00007300ff0477ac */ /* 0x000e6e0008000a00 */
[----:B------:R-:W0:Y:S01]  /*0040*/  LDC R9, c[0x0][0x360] ;  /* 0x0000d800ff097b82 */ /* 0x000e220000000800 */
[----:B-1----:R-:W-:-:S02]  /*0050*/  USHF.R.U64 UR4, UR4, 0x1, UR5 ;  /* 0x0000000104047899 */ /* 0x002fc40008001205 */
[----:B------:R-:W-:-:S06]  /*0060*/  USHF.R.U32.HI UR5, URZ, 0x1, UR5 ;  /* 0x00000001ff057899 */ /* 0x000fcc0008011605 */
[----:B------:R-:W-:Y:S02]  /*0070*/  IMAD.U32 R3, RZ, RZ, UR5 ;  /* 0x00000005ff037e24 */ /* 0x000fe4000f8e00ff */
[----:B0-----:R-:W-:-:S05]  /*0080*/  IMAD R0, R9, UR6, R0 ;  /* 0x0000000609007c24 */ /* 0x001fca000f8e0200 */
[----:B------:R-:W-:Y:S02]  /*0090*/  ISETP.LT.U32.AND P0, PT, R0, UR4, PT ;  /* 0x0000000400007c0c */ /* 0x000fe4000bf01070 */
[----:B------:R-:W-:-:S04]  /*00a0*/  SHF.R.S32.HI R2, RZ, 0x1f, R0 ;  /* 0x0000001fff027819 */ /* 0x000fc80000011400 */
[----:B------:R-:W-:-:S13]  /*00b0*/  ISETP.GT.U32.AND.EX P0, PT, R3, R2, PT, P0 ;  /* 0x000000020300720c */ /* 0x000fda0003f04100 */
[----:B------:R-:W-:Y:S05]  /*00c0*/  @!P0 EXIT ;  /* 0x000000000000894d */ /* 0x000fea0003800000 */
[----:B------:R-:W0:Y:S01]  /*00d0*/  LDCU UR6, c[0x0][0x370] ;  /* 0x00006e00ff0677ac */ /* 0x000e220008000800 */
[----:B------:R-:W-:Y:S02]  /*00e0*/  IMAD.MOV.U32 R13, RZ, RZ, R2 ;  /* 0x000000ffff0d7224 */ /* 0x000fe400078e0002 */
[----:B------:R-:W-:Y:S01]  /*00f0*/  IMAD.MOV.U32 R8, RZ, RZ, R0 ;  /* 0x000000ffff087224 */ /* 0x000fe200078e0000 */
[----:B------:R-:W1:Y:S01]  /*0100*/  LDCU.64 UR8, c[0x0][0x358] ;  /* 0x00006b00ff0877ac */ /* 0x000e620008000a00 */
[----:B------:R-:W2:Y:S01]  /*0110*/  LDCU.64 UR10, c[0x0][0x390] ;  /* 0x00007200ff0a77ac */ /* 0x000ea20008000a00 */
[----:B------:R-:W3:Y:S01]  /*0120*/  LDCU.128 UR12, c[0x0][0x380] ;  /* 0x00007000ff0c77ac */ /* 0x000ee20008000c00 */
[----:B0-----:R-:W-:-:S07]  /*0130*/  IMAD R9, R9, UR6, RZ ;  /* 0x0000000609097c24 */ /* 0x001fce000f8e02ff */
.L_x_2:
[C---:B0-----:R-:W-:Y:S01]  /*0140*/  IMAD.SHL.U32 R6, R8.reuse, 0x4, RZ ;  /* 0x0000000408067824 */ /* 0x041fe200078e00ff */
[----:B------:R-:W-:-:S04]  /*0150*/  SHF.L.U64.HI R7, R8, 0x2, R13 ;  /* 0x0000000208077819 */ /* 0x000fc8000001020d */
[C---:B---3--:R-:W-:Y:S02]  /*0160*/  IADD3 R4, P1, PT, R6.reuse, UR14, RZ ;  /* 0x0000000e06047c10 */ /* 0x048fe4000ff3e0ff */
[----:B------:R-:W-:Y:S02]  /*0170*/  IADD3 R2, P0, PT, R6, UR12, RZ ;  /* 0x0000000c06027c10 */ /* 0x000fe4000ff1e0ff */
[C---:B------:R-:W-:Y:S02]  /*0180*/  IADD3.X R5, PT, PT, R7.reuse, UR15, RZ, P1, !PT ;  /* 0x0000000f07057c10 */ /* 0x040fe40008ffe4ff */
[----:B------:R-:W-:-:S04]  /*0190*/  IADD3.X R3, PT, PT, R7, UR13, RZ, P0, !PT ;  /* 0x0000000d07037c10 */ /* 0x000fc800087fe4ff */
[----:B-1----:R-:W3:Y:S04]  /*01a0*/  LDG.E R5, desc[UR8][R4.64] ;  /* 0x0000000804057981 */ /* 0x002ee8000c1e1900 */
[----:B------:R-:W3:Y:S01]  /*01b0*/  LDG.E R2, desc[UR8][R2.64] ;  /* 0x0000000802027981 */ /* 0x000ee2000c1e1900 */
[----:B--2---:R-:W-:Y:S01]  /*01c0*/  IADD3 R6, P0, PT, R6, UR10, RZ ;  /* 0x0000000a06067c10 */ /* 0x004fe2000ff1e0ff */
[----:B------:R-:W-:-:S03]  /*01d0*/  IMAD.IADD R8, R9, 0x1, R0 ;  /* 0x0000000109087824 */ /* 0x000fc600078e0200 */
[----:B------:R-:W-:Y:S01]  /*01e0*/  IADD3.X R7, PT, PT, R7, UR11, RZ, P0, !PT ;  /* 0x0000000b07077c10 */ /* 0x000fe200087fe4ff */
[----:B------:R-:W-:Y:S01]  /*01f0*/  IMAD.U32 R0, RZ, RZ, UR5 ;  /* 0x00000005ff007e24 */ /* 0x000fe2000f8e00ff */
[----:B------:R-:W-:Y:S02]  /*0200*/  ISETP.LT.U32.AND P0, PT, R8, UR4, PT ;  /* 0x0000000408007c0c */ /* 0x000fe4000bf01070 */
[----:B------:R-:W-:-:S04]  /*0210*/  SHF.R.S32.HI R13, RZ, 0x1f, R8 ;  /* 0x0000001fff0d7819 */ /* 0x000fc80000011408 */
[----:B------:R-:W-:Y:S01]  /*0220*/  ISETP.GT.U32.AND.EX P0, PT, R0, R13, PT, P0 ;  /* 0x0000000d0000720c */ /* 0x000fe20003f04100 */
[----:B------:R-:W-:Y:S02]  /*0230*/  IMAD.MOV.U32 R0, RZ, RZ, R8 ;  /* 0x000000ffff007224 */ /* 0x000fe400078e0008 */
[----:B---3--:R-:W-:-:S05]  /*0240*/  HFMA2 R11, R2, 1, 1, R5 ;  /* 0x3c003c00020b7831 */ /* 0x008fca0000000005 */
[----:B------:R0:W-:Y:S05]  /*0250*/  STG.E desc[UR8][R6.64], R11 ;  /* 0x0000000b06007986 */ /* 0x0001ea000c101908 */
[----:B------:R-:W-:Y:S05]  /*0260*/  @P0 BRA `(.L_x_2) ;  /* 0xfffffffc00b40947 */ /* 0x000fea000383ffff */
[----:B------:R-:W-:Y:S05]  /*0270*/  EXIT ;  /* 0x000000000000794d */ /* 0x000fea0003800000 */
.L_x_3:
        /* <DEDUP_REMOVED lines=16> */
.L_x_5:


//--------------------- .nv.shared.reserved.0     --------------------------
	.section	.nv.shared.reserved.0,"aw",@nobits
	.weak		__nv_reservedSMEM_offset_0_alias
	.size		__nv_reservedSMEM_offset_0_alias, 0, 64
	.other		__nv_reservedSMEM_offset_0_alias,@"STO_CUDA_RESERVED_SHARED STV_DEFAULT"
__nv_reservedSMEM_offset_0_alias:
	.zero		0
	.zero		64


//--------------------- .nv.constant0._Z26grid_stride_test_vec4_loadIfLi4EEvPT_S1_S1_m --------------------------
	.section	.nv.constant0._Z26grid_stride_test_vec4_loadIfLi4EEvPT_S1_S1_m,"a",@progbits
	.sectionflags	@""
	.align	4
.nv.constant0._Z26grid_stride_test_vec4_loadIfLi4EEvPT_S1_S1_m:
	.zero		928


//--------------------- .nv.constant0._Z22grid_stride_test_hadd2IfLi4EEvPT_S1_S1_m --------------------------
	.section	.nv.constant0._Z22grid_stride_test_hadd2IfLi4EEvPT_S1_S1_m,"a",@progbits
	.sectionflags	@""
	.align	4
.nv.constant0._Z22grid_stride_test_hadd2IfLi4EEvPT_S1_S1_m:
	.zero		928


//--------------------- SYMBOLS --------------------------

	.type		.nv.reservedSmem.offset0,@object
	.size		.nv.reservedSmem.offset0,0x4
